//
// Generated by NVIDIA NVVM Compiler
//
// Compiler Build ID: CL-36424714
// Cuda compilation tools, release 13.0, V13.0.88
// Based on NVVM 20.0.0
//

.version 9.0
.target sm_100
.address_size 64

	// .globl	_Z18bank_conflict_demoPKfPfi
// _ZZ18bank_conflict_demoPKfPfiE6s_tile has been demoted

.visible .entry _Z18bank_conflict_demoPKfPfi(
	.param .u64 .ptr .align 1 _Z18bank_conflict_demoPKfPfi_param_0,
	.param .u64 .ptr .align 1 _Z18bank_conflict_demoPKfPfi_param_1,
	.param .u32 _Z18bank_conflict_demoPKfPfi_param_2
)
{
	.reg .pred 	%p<4>;
	.reg .b32 	%r<20>;
	.reg .b32 	%f<4>;
	.reg .b64 	%rd<9>;
	// demoted variable
	.shared .align 4 .b8 _ZZ18bank_conflict_demoPKfPfiE6s_tile[4096];
	ld.param.u64 	%rd1, [_Z18bank_conflict_demoPKfPfi_param_0];
	ld.param.u64 	%rd2, [_Z18bank_conflict_demoPKfPfi_param_1];
	ld.param.u32 	%r5, [_Z18bank_conflict_demoPKfPfi_param_2];
	mov.u32 	%r6, %ctaid.x;
	mov.u32 	%r7, %ntid.x;
	mov.u32 	%r8, %tid.x;
	mad.lo.s32 	%r1, %r6, %r7, %r8;
	mov.u32 	%r9, %ctaid.y;
	mov.u32 	%r10, %ntid.y;
	mov.u32 	%r11, %tid.y;
	mad.lo.s32 	%r12, %r9, %r10, %r11;
	max.s32 	%r13, %r1, %r12;
	setp.lt.s32 	%p1, %r13, %r5;
	setp.ge.s32 	%p2, %r13, %r5;
	shl.b32 	%r14, %r11, 7;
	mov.u32 	%r15, _ZZ18bank_conflict_demoPKfPfiE6s_tile;
	add.s32 	%r16, %r15, %r14;
	shl.b32 	%r17, %r8, 2;
	add.s32 	%r3, %r16, %r17;
	@%p2 bra 	$L__BB0_2;
	cvta.to.global.u64 	%rd3, %rd1;
	mad.lo.s32 	%r18, %r5, %r12, %r1;
	mul.wide.s32 	%rd4, %r18, 4;
	add.s64 	%rd5, %rd3, %rd4;
	ld.global.f32 	%f1, [%rd5];
	st.shared.f32 	[%r3], %f1;
$L__BB0_2:
	bar.sync 	0;
	not.pred 	%p3, %p1;
	@%p3 bra 	$L__BB0_4;
	ld.shared.f32 	%f2, [%r3];
	add.f32 	%f3, %f2, 0f3F800000;
	mad.lo.s32 	%r19, %r5, %r12, %r1;
	cvta.to.global.u64 	%rd6, %rd2;
	mul.wide.s32 	%rd7, %r19, 4;
	add.s64 	%rd8, %rd6, %rd7;
	st.global.f32 	[%rd8], %f3;
$L__BB0_4:
	ret;

}


// ===== COMPILED SASS (sm_100) =====

	.target	sm_100

	.elftype	@"ET_EXEC"


//--------------------- .note.nv.tkinfo           --------------------------
	.section	.note.nv.tkinfo,"",@"SHT_NOTE"
	.sectionflags	@"SHF_NOTE_NV_TKINFO"
	.tkinfo
        /*0018*/ 	.word	0x00000002
        /*0030*/ 	.string	""
        /*0030*/ 	.string	"ptxas"
        /*0030*/ 	.string	"Cuda compilation tools, release 13.0, V13.0.88"
        /*0030*/ 	.string	"Build cuda_13.0.r13.0/compiler.36424714_0"
        /*0030*/ 	.string	"-arch sm_100 -m 64 "



//--------------------- .note.nv.cuinfo           --------------------------
	.section	.note.nv.cuinfo,"",@"SHT_NOTE"
	.sectionflags	@"SHF_NOTE_NV_CUINFO"
        /*0018*/ 	.short	0x0002
        /*001a*/ 	.short	0x0064
        /*001c*/ 	.short	0x0082
	.zero		2


//--------------------- .nv.info                  --------------------------
	.section	.nv.info,"",@"SHT_CUDA_INFO"
	.align	4


	//----- nvinfo : EIATTR_REGCOUNT
	.align		4
        /*0000*/ 	.byte	0x04, 0x2f
        /*0002*/ 	.short	(.L_1 - .L_0)
	.align		4
.L_0:
        /*0004*/ 	.word	index@(_Z18bank_conflict_demoPKfPfi)
        /*0008*/ 	.word	0x0000000c


	//----- nvinfo : EIATTR_FRAME_SIZE
	.align		4
.L_1:
        /*000c*/ 	.byte	0x04, 0x11
        /*000e*/ 	.short	(.L_3 - .L_2)
	.align		4
.L_2:
        /*0010*/ 	.word	index@(_Z18bank_conflict_demoPKfPfi)
        /*0014*/ 	.word	0x00000000


	//----- nvinfo : EIATTR_MIN_STACK_SIZE
	.align		4
.L_3:
        /*0018*/ 	.byte	0x04, 0x12
        /*001a*/ 	.short	(.L_5 - .L_4)
	.align		4
.L_4:
        /*001c*/ 	.word	index@(_Z18bank_conflict_demoPKfPfi)
        /*0020*/ 	.word	0x00000000
.L_5:


//--------------------- .nv.compat                --------------------------
	.section	.nv.compat,"",@"SHT_CUDA_COMPAT_INFO"
	.align	4
        /*0000*/ 	.byte	0x02, 0x09, 0x00, 0x00, 0x02, 0x02, 0x01, 0x00, 0x02, 0x05, 0x05, 0x00, 0x03, 0x07, 0x01, 0x01
        /*0010*/ 	.byte	0x02, 0x03, 0x00, 0x00, 0x02, 0x06, 0x01, 0x00, 0x04, 0x0b, 0x08, 0x00, 0x09, 0x00, 0x00, 0x00
        /*0020*/ 	.byte	0x00, 0x00, 0x00, 0x00


//--------------------- .nv.info._Z18bank_conflict_demoPKfPfi --------------------------
	.section	.nv.info._Z18bank_conflict_demoPKfPfi,"",@"SHT_CUDA_INFO"
	.sectionflags	@""
	.align	4


	//----- nvinfo : EIATTR_CUDA_API_VERSION
	.align		4
        /*0000*/ 	.byte	0x04, 0x37
        /*0002*/ 	.short	(.L_7 - .L_6)
.L_6:
        /*0004*/ 	.word	0x00000082


	//----- nvinfo : EIATTR_KPARAM_INFO
	.align		4
.L_7:
        /*0008*/ 	.byte	0x04, 0x17
        /*000a*/ 	.short	(.L_9 - .L_8)
.L_8:
        /*000c*/ 	.word	0x00000000
        /*0010*/ 	.short	0x0002
        /*0012*/ 	.short	0x0010
        /*0014*/ 	.byte	0x00, 0xf0, 0x11, 0x00


	//----- nvinfo : EIATTR_KPARAM_INFO
	.align		4
.L_9:
        /*0018*/ 	.byte	0x04, 0x17
        /*001a*/ 	.short	(.L_11 - .L_10)
.L_10:
        /*001c*/ 	.word	0x00000000
        /*0020*/ 	.short	0x0001
        /*0022*/ 	.short	0x0008
        /*0024*/ 	.byte	0x00, 0xf5, 0x21, 0x00


	//----- nvinfo : EIATTR_KPARAM_INFO
	.align		4
.L_11:
        /*0028*/ 	.byte	0x04, 0x17
        /*002a*/ 	.short	(.L_13 - .L_12)
.L_12:
        /*002c*/ 	.word	0x00000000
        /*0030*/ 	.short	0x0000
        /*0032*/ 	.short	0x0000
        /*0034*/ 	.byte	0x00, 0xf5, 0x21, 0x00


	//----- nvinfo : EIATTR_SPARSE_MMA_MASK
	.align		4
.L_13:
        /*0038*/ 	.byte	0x03, 0x50
        /*003a*/ 	.short	0x0000


	//----- nvinfo : EIATTR_MAXREG_COUNT
	.align		4
        /*003c*/ 	.byte	0x03, 0x1b
        /*003e*/ 	.short	0x00ff


	//----- nvinfo : EIATTR_NUM_BARRIERS
	.align		4
        /*0040*/ 	.byte	0x02, 0x4c
        /*0042*/ 	.byte	0x01
	.zero		1


	//----- nvinfo : EIATTR_MERCURY_ISA_VERSION
	.align		4
        /*0044*/ 	.byte	0x03, 0x5f
        /*0046*/ 	.short	0x0101


	//----- nvinfo : EIATTR_VRC_CTA_INIT_COUNT
	.align		4
        /*0048*/ 	.byte	0x02, 0x4a
	.zero		1
	.zero		1


	//----- nvinfo : EIATTR_EXIT_INSTR_OFFSETS
	.align		4
        /*004c*/ 	.byte	0x04, 0x1c
        /*004e*/ 	.short	(.L_15 - .L_14)


	//   ....[0]....
.L_14:
        /*0050*/ 	.word	0x00000190


	//   ....[1]....
        /*0054*/ 	.word	0x00000200


	//----- nvinfo : EIATTR_CBANK_PARAM_SIZE
	.align		4
.L_15:
        /*0058*/ 	.byte	0x03, 0x19
        /*005a*/ 	.short	0x0014


	//----- nvinfo : EIATTR_PARAM_CBANK
	.align		4
        /*005c*/ 	.byte	0x04, 0x0a
        /*005e*/ 	.short	(.L_17 - .L_16)
	.align		4
.L_16:
        /*0060*/ 	.word	index@(.nv.constant0._Z18bank_conflict_demoPKfPfi)
        /*0064*/ 	.short	0x0380
        /*0066*/ 	.short	0x0014


	//----- nvinfo : EIATTR_SW_WAR
	.align		4
.L_17:
        /*0068*/ 	.byte	0x04, 0x36
        /*006a*/ 	.short	(.L_19 - .L_18)
.L_18:
        /*006c*/ 	.word	0x00000008
.L_19:


//--------------------- .nv.callgraph             --------------------------
	.section	.nv.callgraph,"",@"SHT_CUDA_CALLGRAPH"
	.align	4
	.sectionentsize	8
	.align		4
        /*0000*/ 	.word	0x00000000
	.align		4
        /*0004*/ 	.word	0xffffffff
	.align		4
        /*0008*/ 	.word	0x00000000
	.align		4
        /*000c*/ 	.word	0xfffffffe
	.align		4
        /*0010*/ 	.word	0x00000000
	.align		4
        /*0014*/ 	.word	0xfffffffd
	.align		4
        /*0018*/ 	.word	0x00000000
	.align		4
        /*001c*/ 	.word	0xfffffffc


//--------------------- .text._Z18bank_conflict_demoPKfPfi --------------------------
	.section	.text._Z18bank_conflict_demoPKfPfi,"ax",@progbits
	.align	128
        .global         _Z18bank_conflict_demoPKfPfi
        .type           _Z18bank_conflict_demoPKfPfi,@function
        .size           _Z18bank_conflict_demoPKfPfi,(.L_x_1 - _Z18bank_conflict_demoPKfPfi)
        .other          _Z18bank_conflict_demoPKfPfi,@"STO_CUDA_ENTRY STV_DEFAULT"
_Z18bank_conflict_demoPKfPfi:
.text._Z18bank_conflict_demoPKfPfi:
[----:B------:R-:W-:Y:S01]  /*0000*/  LDC R1, c[0x0][0x37c] ;  /* 0x0000df00ff017b82 */ /* 0x000fe20000000800 */
[----:B------:R-:W0:Y:S07]  /*0010*/  S2R R9, SR_TID.X ;  /* 0x0000000000097919 */ /* 0x000e2e0000002100 */
[----:B------:R-:W0:Y:S01]  /*0020*/  LDC R0, c[0x0][0x360] ;  /* 0x0000d800ff007b82 */ /* 0x000e220000000800 */
[----:B------:R-:W1:Y:S01]  /*0030*/  LDCU UR8, c[0x0][0x390] ;  /* 0x00007200ff0877ac */ /* 0x000e620008000800 */
[----:B------:R-:W2:Y:S01]  /*0040*/  S2R R4, SR_TID.Y ;  /* 0x0000000000047919 */ /* 0x000ea20000002200 */
[----:B------:R-:W3:Y:S05]  /*0050*/  LDCU.64 UR6, c[0x0][0x358] ;  /* 0x00006b00ff0677ac */ /* 0x000eea0008000a00 */
[----:B------:R-:W0:Y:S08]  /*0060*/  S2UR UR4, SR_CTAID.X ;  /* 0x00000000000479c3 */ /* 0x000e300000002500 */
[----:B------:R-:W2:Y:S08]  /*0070*/  S2UR UR5, SR_CTAID.Y ;  /* 0x00000000000579c3 */ /* 0x000eb00000002600 */
[----:B------:R-:W2:Y:S01]  /*0080*/  LDC R5, c[0x0][0x364] ;  /* 0x0000d900ff057b82 */ /* 0x000ea20000000800 */
[----:B0-----:R-:W-:-:S02]  /*0090*/  IMAD R0, R0, UR4, R9 ;  /* 0x0000000400007c24 */ /* 0x001fc4000f8e0209 */
[----:B--2---:R-:W-:-:S05]  /*00a0*/  IMAD R5, R5, UR5, R4 ;  /* 0x0000000505057c24 */ /* 0x004fca000f8e0204 */
[----:B------:R-:W-:-:S04]  /*00b0*/  VIMNMX R6, PT, PT, R0, R5, !PT ;  /* 0x0000000500067248 */ /* 0x000fc80007fe0100 */
[----:B-1----:R-:W-:-:S13]  /*00c0*/  ISETP.GE.AND P0, PT, R6, UR8, PT ;  /* 0x0000000806007c0c */ /* 0x002fda000bf06270 */
[----:B------:R-:W0:Y:S01]  /*00d0*/  @!P0 LDC.64 R2, c[0x0][0x380] ;  /* 0x0000e000ff028b82 */ /* 0x000e220000000a00 */
[----:B------:R-:W-:-:S04]  /*00e0*/  @!P0 IMAD R7, R5, UR8, R0 ;  /* 0x0000000805078c24 */ /* 0x000fc8000f8e0200 */
[----:B0-----:R-:W-:-:S06]  /*00f0*/  @!P0 IMAD.WIDE R2, R7, 0x4, R2 ;  /* 0x0000000407028825 */ /* 0x001fcc00078e0202 */
[----:B---3--:R-:W2:Y:S01]  /*0100*/  @!P0 LDG.E R3, desc[UR6][R2.64] ;  /* 0x0000000602038981 */ /* 0x008ea2000c1e1900 */
[----:B------:R-:W0:Y:S01]  /*0110*/  S2UR UR5, SR_CgaCtaId ;  /* 0x00000000000579c3 */ /* 0x000e220000008800 */
[----:B------:R-:W-:Y:S01]  /*0120*/  UMOV UR4, 0x400 ;  /* 0x0000040000047882 */ /* 0x000fe20000000000 */
[----:B------:R-:W-:Y:S01]  /*0130*/  ISETP.GE.AND P1, PT, R6, UR8, PT ;  /* 0x0000000806007c0c */ /* 0x000fe2000bf26270 */
[----:B0-----:R-:W-:-:S06]  /*0140*/  ULEA UR4, UR5, UR4, 0x18 ;  /* 0x0000000405047291 */ /* 0x001fcc000f8ec0ff */
[----:B------:R-:W-:-:S04]  /*0150*/  LEA R4, R4, UR4, 0x7 ;  /* 0x0000000404047c11 */ /* 0x000fc8000f8e38ff */
[----:B------:R-:W-:-:S05]  /*0160*/  LEA R4, R9, R4, 0x2 ;  /* 0x0000000409047211 */ /* 0x000fca00078e10ff */
[----:B--2---:R0:W-:Y:S01]  /*0170*/  @!P0 STS [R4], R3 ;  /* 0x0000000304008388 */ /* 0x0041e20000000800 */
[----:B------:R-:W-:Y:S06]  /*0180*/  BAR.SYNC.DEFER_BLOCKING 0x0 ;  /* 0x0000000000007b1d */ /* 0x000fec0000010000 */
[----:B------:R-:W-:Y:S05]  /*0190*/  @P1 EXIT ;  /* 0x000000000000194d */ /* 0x000fea0003800000 */
[----:B0-----:R-:W0:Y:S01]  /*01a0*/  LDS R4, [R4] ;  /* 0x0000000004047984 */ /* 0x001e220000000800 */
[----:B------:R-:W1:Y:S01]  /*01b0*/  LDC.64 R2, c[0x0][0x388] ;  /* 0x0000e200ff027b82 */ /* 0x000e620000000a00 */
[----:B------:R-:W-:-:S04]  /*01c0*/  IMAD R5, R5, UR8, R0 ;  /* 0x0000000805057c24 */ /* 0x000fc8000f8e0200 */
[----:B-1----:R-:W-:-:S04]  /*01d0*/  IMAD.WIDE R2, R5, 0x4, R2 ;  /* 0x0000000405027825 */ /* 0x002fc800078e0202 */
[----:B0-----:R-:W-:-:S05]  /*01e0*/  FADD R5, R4, 1 ;  /* 0x3f80000004057421 */ /* 0x001fca0000000000 */
[----:B------:R-:W-:Y:S01]  /*01f0*/  STG.E desc[UR6][R2.64], R5 ;  /* 0x0000000502007986 */ /* 0x000fe2000c101906 */
[----:B------:R-:W-:Y:S05]  /*0200*/  EXIT ;  /* 0x000000000000794d */ /* 0x000fea0003800000 */
.L_x_0:
[----:B------:R-:W-:-:S00]  /*0210*/  BRA `(.L_x_0) ;  /* 0xfffffffc00fc7947 */ /* 0x000fc0000383ffff */
[----:B------:R-:W-:-:S00]  /*0220*/  NOP ;  /* 0x0000000000007918 */ /* 0x000fc00000000000 */
        /* <DEDUP_REMOVED lines=13> */
.L_x_1:


//--------------------- .nv.shared._Z18bank_conflict_demoPKfPfi --------------------------
	.section	.nv.shared._Z18bank_conflict_demoPKfPfi,"aw",@nobits
	.sectionflags	@""
	.align	4
.nv.shared._Z18bank_conflict_demoPKfPfi:
	.zero		5120


//--------------------- .nv.shared.reserved.0     --------------------------
	.section	.nv.shared.reserved.0,"aw",@nobits
	.weak		__nv_reservedSMEM_offset_0_alias
	.size		__nv_reservedSMEM_offset_0_alias, 0, 64
	.other		__nv_reservedSMEM_offset_0_alias,@"STO_CUDA_RESERVED_SHARED STV_DEFAULT"
__nv_reservedSMEM_offset_0_alias:
	.zero		0
	.zero		64


//--------------------- .nv.constant0._Z18bank_conflict_demoPKfPfi --------------------------
	.section	.nv.constant0._Z18bank_conflict_demoPKfPfi,"a",@progbits
	.sectionflags	@""
	.align	4
.nv.constant0._Z18bank_conflict_demoPKfPfi:
	.zero		916


//--------------------- SYMBOLS --------------------------

	.type		.nv.reservedSmem.offset0,@object
	.size		.nv.reservedSmem.offset0,0x4
	.type		.nv.reservedSmem.cap,@object
	.size		.nv.reservedSmem.cap,0x4
